//
// Generated by NVIDIA NVVM Compiler
//
// Compiler Build ID: CL-36424714
// Cuda compilation tools, release 13.0, V13.0.88
// Based on NVVM 20.0.0
//

.version 9.0
.target sm_100
.address_size 64

	// .globl	_Z6kernelPiS_S_i

.visible .entry _Z6kernelPiS_S_i(
	.param .u64 .ptr .align 1 _Z6kernelPiS_S_i_param_0,
	.param .u64 .ptr .align 1 _Z6kernelPiS_S_i_param_1,
	.param .u64 .ptr .align 1 _Z6kernelPiS_S_i_param_2,
	.param .u32 _Z6kernelPiS_S_i_param_3
)
{
	.reg .pred 	%p<2>;
	.reg .b32 	%r<9>;
	.reg .b64 	%rd<11>;

	ld.param.u64 	%rd1, [_Z6kernelPiS_S_i_param_0];
	ld.param.u64 	%rd2, [_Z6kernelPiS_S_i_param_1];
	ld.param.u64 	%rd3, [_Z6kernelPiS_S_i_param_2];
	ld.param.u32 	%r2, [_Z6kernelPiS_S_i_param_3];
	mov.u32 	%r3, %ctaid.x;
	mov.u32 	%r4, %ntid.x;
	mov.u32 	%r5, %tid.x;
	mad.lo.s32 	%r1, %r3, %r4, %r5;
	setp.ge.s32 	%p1, %r1, %r2;
	@%p1 bra 	$L__BB0_2;
	cvta.to.global.u64 	%rd4, %rd1;
	cvta.to.global.u64 	%rd5, %rd2;
	cvta.to.global.u64 	%rd6, %rd3;
	mul.wide.s32 	%rd7, %r1, 4;
	add.s64 	%rd8, %rd4, %rd7;
	ld.global.u32 	%r6, [%rd8];
	add.s64 	%rd9, %rd5, %rd7;
	ld.global.u32 	%r7, [%rd9];
	add.s32 	%r8, %r7, %r6;
	add.s64 	%rd10, %rd6, %rd7;
	st.global.u32 	[%rd10], %r8;
$L__BB0_2:
	ret;

}


// ===== COMPILED SASS (sm_100) =====

	.target	sm_100

	.elftype	@"ET_EXEC"


//--------------------- .note.nv.tkinfo           --------------------------
	.section	.note.nv.tkinfo,"",@"SHT_NOTE"
	.sectionflags	@"SHF_NOTE_NV_TKINFO"
	.tkinfo
        /*0018*/ 	.word	0x00000002
        /*0030*/ 	.string	""
        /*0030*/ 	.string	"ptxas"
        /*0030*/ 	.string	"Cuda compilation tools, release 13.0, V13.0.88"
        /*0030*/ 	.string	"Build cuda_13.0.r13.0/compiler.36424714_0"
        /*0030*/ 	.string	"-arch sm_100 -m 64 "



//--------------------- .note.nv.cuinfo           --------------------------
	.section	.note.nv.cuinfo,"",@"SHT_NOTE"
	.sectionflags	@"SHF_NOTE_NV_CUINFO"
        /*0018*/ 	.short	0x0002
        /*001a*/ 	.short	0x0064
        /*001c*/ 	.short	0x0082
	.zero		2


//--------------------- .nv.info                  --------------------------
	.section	.nv.info,"",@"SHT_CUDA_INFO"
	.align	4


	//----- nvinfo : EIATTR_REGCOUNT
	.align		4
        /*0000*/ 	.byte	0x04, 0x2f
        /*0002*/ 	.short	(.L_1 - .L_0)
	.align		4
.L_0:
        /*0004*/ 	.word	index@(_Z6kernelPiS_S_i)
        /*0008*/ 	.word	0x0000000c


	//----- nvinfo : EIATTR_FRAME_SIZE
	.align		4
.L_1:
        /*000c*/ 	.byte	0x04, 0x11
        /*000e*/ 	.short	(.L_3 - .L_2)
	.align		4
.L_2:
        /*0010*/ 	.word	index@(_Z6kernelPiS_S_i)
        /*0014*/ 	.word	0x00000000


	//----- nvinfo : EIATTR_MIN_STACK_SIZE
	.align		4
.L_3:
        /*0018*/ 	.byte	0x04, 0x12
        /*001a*/ 	.short	(.L_5 - .L_4)
	.align		4
.L_4:
        /*001c*/ 	.word	index@(_Z6kernelPiS_S_i)
        /*0020*/ 	.word	0x00000000
.L_5:


//--------------------- .nv.compat                --------------------------
	.section	.nv.compat,"",@"SHT_CUDA_COMPAT_INFO"
	.align	4
        /*0000*/ 	.byte	0x02, 0x09, 0x00, 0x00, 0x02, 0x02, 0x01, 0x00, 0x02, 0x05, 0x05, 0x00, 0x03, 0x07, 0x01, 0x01
        /*0010*/ 	.byte	0x02, 0x03, 0x00, 0x00, 0x02, 0x06, 0x01, 0x00, 0x04, 0x0b, 0x08, 0x00, 0x09, 0x00, 0x00, 0x00
        /*0020*/ 	.byte	0x00, 0x00, 0x00, 0x00


//--------------------- .nv.info._Z6kernelPiS_S_i --------------------------
	.section	.nv.info._Z6kernelPiS_S_i,"",@"SHT_CUDA_INFO"
	.sectionflags	@""
	.align	4


	//----- nvinfo : EIATTR_CUDA_API_VERSION
	.align		4
        /*0000*/ 	.byte	0x04, 0x37
        /*0002*/ 	.short	(.L_7 - .L_6)
.L_6:
        /*0004*/ 	.word	0x00000082


	//----- nvinfo : EIATTR_KPARAM_INFO
	.align		4
.L_7:
        /*0008*/ 	.byte	0x04, 0x17
        /*000a*/ 	.short	(.L_9 - .L_8)
.L_8:
        /*000c*/ 	.word	0x00000000
        /*0010*/ 	.short	0x0003
        /*0012*/ 	.short	0x0018
        /*0014*/ 	.byte	0x00, 0xf0, 0x11, 0x00


	//----- nvinfo : EIATTR_KPARAM_INFO
	.align		4
.L_9:
        /*0018*/ 	.byte	0x04, 0x17
        /*001a*/ 	.short	(.L_11 - .L_10)
.L_10:
        /*001c*/ 	.word	0x00000000
        /*0020*/ 	.short	0x0002
        /*0022*/ 	.short	0x0010
        /*0024*/ 	.byte	0x00, 0xf5, 0x21, 0x00


	//----- nvinfo : EIATTR_KPARAM_INFO
	.align		4
.L_11:
        /*0028*/ 	.byte	0x04, 0x17
        /*002a*/ 	.short	(.L_13 - .L_12)
.L_12:
        /*002c*/ 	.word	0x00000000
        /*0030*/ 	.short	0x0001
        /*0032*/ 	.short	0x0008
        /*0034*/ 	.byte	0x00, 0xf5, 0x21, 0x00


	//----- nvinfo : EIATTR_KPARAM_INFO
	.align		4
.L_13:
        /*0038*/ 	.byte	0x04, 0x17
        /*003a*/ 	.short	(.L_15 - .L_14)
.L_14:
        /*003c*/ 	.word	0x00000000
        /*0040*/ 	.short	0x0000
        /*0042*/ 	.short	0x0000
        /*0044*/ 	.byte	0x00, 0xf5, 0x21, 0x00


	//----- nvinfo : EIATTR_SPARSE_MMA_MASK
	.align		4
.L_15:
        /*0048*/ 	.byte	0x03, 0x50
        /*004a*/ 	.short	0x0000


	//----- nvinfo : EIATTR_MAXREG_COUNT
	.align		4
        /*004c*/ 	.byte	0x03, 0x1b
        /*004e*/ 	.short	0x00ff


	//----- nvinfo : EIATTR_MERCURY_ISA_VERSION
	.align		4
        /*0050*/ 	.byte	0x03, 0x5f
        /*0052*/ 	.short	0x0101


	//----- nvinfo : EIATTR_VRC_CTA_INIT_COUNT
	.align		4
        /*0054*/ 	.byte	0x02, 0x4a
	.zero		1
	.zero		1


	//----- nvinfo : EIATTR_EXIT_INSTR_OFFSETS
	.align		4
        /*0058*/ 	.byte	0x04, 0x1c
        /*005a*/ 	.short	(.L_17 - .L_16)


	//   ....[0]....
.L_16:
        /*005c*/ 	.word	0x00000070


	//   ....[1]....
        /*0060*/ 	.word	0x00000130


	//----- nvinfo : EIATTR_CBANK_PARAM_SIZE
	.align		4
.L_17:
        /*0064*/ 	.byte	0x03, 0x19
        /*0066*/ 	.short	0x001c


	//----- nvinfo : EIATTR_PARAM_CBANK
	.align		4
        /*0068*/ 	.byte	0x04, 0x0a
        /*006a*/ 	.short	(.L_19 - .L_18)
	.align		4
.L_18:
        /*006c*/ 	.word	index@(.nv.constant0._Z6kernelPiS_S_i)
        /*0070*/ 	.short	0x0380
        /*0072*/ 	.short	0x001c


	//----- nvinfo : EIATTR_SW_WAR
	.align		4
.L_19:
        /*0074*/ 	.byte	0x04, 0x36
        /*0076*/ 	.short	(.L_21 - .L_20)
.L_20:
        /*0078*/ 	.word	0x00000008
.L_21:


//--------------------- .nv.callgraph             --------------------------
	.section	.nv.callgraph,"",@"SHT_CUDA_CALLGRAPH"
	.align	4
	.sectionentsize	8
	.align		4
        /*0000*/ 	.word	0x00000000
	.align		4
        /*0004*/ 	.word	0xffffffff
	.align		4
        /*0008*/ 	.word	0x00000000
	.align		4
        /*000c*/ 	.word	0xfffffffe
	.align		4
        /*0010*/ 	.word	0x00000000
	.align		4
        /*0014*/ 	.word	0xfffffffd
	.align		4
        /*0018*/ 	.word	0x00000000
	.align		4
        /*001c*/ 	.word	0xfffffffc


//--------------------- .text._Z6kernelPiS_S_i    --------------------------
	.section	.text._Z6kernelPiS_S_i,"ax",@progbits
	.align	128
        .global         _Z6kernelPiS_S_i
        .type           _Z6kernelPiS_S_i,@function
        .size           _Z6kernelPiS_S_i,(.L_x_1 - _Z6kernelPiS_S_i)
        .other          _Z6kernelPiS_S_i,@"STO_CUDA_ENTRY STV_DEFAULT"
_Z6kernelPiS_S_i:
.text._Z6kernelPiS_S_i:
[----:B------:R-:W-:Y:S01]  /*0000*/  LDC R1, c[0x0][0x37c] ;  /* 0x0000df00ff017b82 */ /* 0x000fe20000000800 */
[----:B------:R-:W0:Y:S07]  /*0010*/  S2R R0, SR_TID.X ;  /* 0x0000000000007919 */ /* 0x000e2e0000002100 */
[----:B------:R-:W0:Y:S01]  /*0020*/  S2UR UR4, SR_CTAID.X ;  /* 0x00000000000479c3 */ /* 0x000e220000002500 */
[----:B------:R-:W1:Y:S07]  /*0030*/  LDCU UR5, c[0x0][0x398] ;  /* 0x00007300ff0577ac */ /* 0x000e6e0008000800 */
[----:B------:R-:W0:Y:S02]  /*0040*/  LDC R9, c[0x0][0x360] ;  /* 0x0000d800ff097b82 */ /* 0x000e240000000800 */
[----:B0-----:R-:W-:-:S05]  /*0050*/  IMAD R9, R9, UR4, R0 ;  /* 0x0000000409097c24 */ /* 0x001fca000f8e0200 */
[----:B-1----:R-:W-:-:S13]  /*0060*/  ISETP.GE.AND P0, PT, R9, UR5, PT ;  /* 0x0000000509007c0c */ /* 0x002fda000bf06270 */
[----:B------:R-:W-:Y:S05]  /*0070*/  @P0 EXIT ;  /* 0x000000000000094d */ /* 0x000fea0003800000 */
[----:B------:R-:W0:Y:S01]  /*0080*/  LDC.64 R2, c[0x0][0x380] ;  /* 0x0000e000ff027b82 */ /* 0x000e220000000a00 */
[----:B------:R-:W1:Y:S07]  /*0090*/  LDCU.64 UR4, c[0x0][0x358] ;  /* 0x00006b00ff0477ac */ /* 0x000e6e0008000a00 */
[----:B------:R-:W2:Y:S08]  /*00a0*/  LDC.64 R4, c[0x0][0x388] ;  /* 0x0000e200ff047b82 */ /* 0x000eb00000000a00 */
[----:B------:R-:W3:Y:S01]  /*00b0*/  LDC.64 R6, c[0x0][0x390] ;  /* 0x0000e400ff067b82 */ /* 0x000ee20000000a00 */
[----:B0-----:R-:W-:-:S06]  /*00c0*/  IMAD.WIDE R2, R9, 0x4, R2 ;  /* 0x0000000409027825 */ /* 0x001fcc00078e0202 */
[----:B-1----:R-:W4:Y:S01]  /*00d0*/  LDG.E R2, desc[UR4][R2.64] ;  /* 0x0000000402027981 */ /* 0x002f22000c1e1900 */
[----:B--2---:R-:W-:-:S06]  /*00e0*/  IMAD.WIDE R4, R9, 0x4, R4 ;  /* 0x0000000409047825 */ /* 0x004fcc00078e0204 */
[----:B------:R-:W4:Y:S01]  /*00f0*/  LDG.E R5, desc[UR4][R4.64] ;  /* 0x0000000404057981 */ /* 0x000f22000c1e1900 */
[----:B---3--:R-:W-:Y:S01]  /*0100*/  IMAD.WIDE R6, R9, 0x4, R6 ;  /* 0x0000000409067825 */ /* 0x008fe200078e0206 */
[----:B----4-:R-:W-:-:S05]  /*0110*/  IADD3 R9, PT, PT, R2, R5, RZ ;  /* 0x0000000502097210 */ /* 0x010fca0007ffe0ff */
[----:B------:R-:W-:Y:S01]  /*0120*/  STG.E desc[UR4][R6.64], R9 ;  /* 0x0000000906007986 */ /* 0x000fe2000c101904 */
[----:B------:R-:W-:Y:S05]  /*0130*/  EXIT ;  /* 0x000000000000794d */ /* 0x000fea0003800000 */
.L_x_0:
[----:B------:R-:W-:-:S00]  /*0140*/  BRA `(.L_x_0) ;  /* 0xfffffffc00fc7947 */ /* 0x000fc0000383ffff */
[----:B------:R-:W-:-:S00]  /*0150*/  NOP ;  /* 0x0000000000007918 */ /* 0x000fc00000000000 */
        /* <DEDUP_REMOVED lines=10> */
.L_x_1:


//--------------------- .nv.shared.reserved.0     --------------------------
	.section	.nv.shared.reserved.0,"aw",@nobits
	.weak		__nv_reservedSMEM_offset_0_alias
	.size		__nv_reservedSMEM_offset_0_alias, 0, 64
	.other		__nv_reservedSMEM_offset_0_alias,@"STO_CUDA_RESERVED_SHARED STV_DEFAULT"
__nv_reservedSMEM_offset_0_alias:
	.zero		0
	.zero		64


//--------------------- .nv.constant0._Z6kernelPiS_S_i --------------------------
	.section	.nv.constant0._Z6kernelPiS_S_i,"a",@progbits
	.sectionflags	@""
	.align	4
.nv.constant0._Z6kernelPiS_S_i:
	.zero		924


//--------------------- SYMBOLS --------------------------

	.type		.nv.reservedSmem.offset0,@object
	.size		.nv.reservedSmem.offset0,0x4
